//
// Generated by NVIDIA NVVM Compiler
//
// Compiler Build ID: CL-36424714
// Cuda compilation tools, release 13.0, V13.0.88
// Based on NVVM 20.0.0
//

.version 9.0
.target sm_100
.address_size 64

	// .globl	_Z20matrixmultiplicationPiS_S_iiii

.visible .entry _Z20matrixmultiplicationPiS_S_iiii(
	.param .u64 .ptr .align 1 _Z20matrixmultiplicationPiS_S_iiii_param_0,
	.param .u64 .ptr .align 1 _Z20matrixmultiplicationPiS_S_iiii_param_1,
	.param .u64 .ptr .align 1 _Z20matrixmultiplicationPiS_S_iiii_param_2,
	.param .u32 _Z20matrixmultiplicationPiS_S_iiii_param_3,
	.param .u32 _Z20matrixmultiplicationPiS_S_iiii_param_4,
	.param .u32 _Z20matrixmultiplicationPiS_S_iiii_param_5,
	.param .u32 _Z20matrixmultiplicationPiS_S_iiii_param_6
)
{
	.reg .pred 	%p<12>;
	.reg .b32 	%r<120>;
	.reg .b64 	%rd<41>;

	ld.param.u64 	%rd4, [_Z20matrixmultiplicationPiS_S_iiii_param_0];
	ld.param.u64 	%rd5, [_Z20matrixmultiplicationPiS_S_iiii_param_1];
	ld.param.u64 	%rd6, [_Z20matrixmultiplicationPiS_S_iiii_param_2];
	ld.param.u32 	%r43, [_Z20matrixmultiplicationPiS_S_iiii_param_3];
	ld.param.u32 	%r41, [_Z20matrixmultiplicationPiS_S_iiii_param_4];
	ld.param.u32 	%r42, [_Z20matrixmultiplicationPiS_S_iiii_param_6];
	cvta.to.global.u64 	%rd1, %rd5;
	cvta.to.global.u64 	%rd2, %rd4;
	cvta.to.global.u64 	%rd3, %rd6;
	mov.u32 	%r44, %tid.x;
	mov.u32 	%r45, %ctaid.x;
	mov.u32 	%r1, %ntid.x;
	mad.lo.s32 	%r104, %r45, %r1, %r44;
	mul.lo.s32 	%r3, %r42, %r43;
	setp.ge.s32 	%p1, %r104, %r3;
	@%p1 bra 	$L__BB0_16;
	setp.gt.s32 	%p2, %r41, 0;
	mov.u32 	%r46, %nctaid.x;
	mul.lo.s32 	%r4, %r1, %r46;
	@%p2 bra 	$L__BB0_2;
	bra.uni 	$L__BB0_15;
$L__BB0_2:
	and.b32  	%r5, %r41, 7;
	and.b32  	%r6, %r41, 3;
	and.b32  	%r7, %r41, 2147483640;
	and.b32  	%r8, %r41, 1;
	neg.s32 	%r9, %r7;
	shl.b32 	%r10, %r42, 3;
	mov.b32 	%r118, 0;
	mul.wide.s32 	%rd33, %r42, 4;
$L__BB0_3:
	setp.lt.u32 	%p4, %r41, 8;
	div.s32 	%r51, %r104, %r42;
	mul.lo.s32 	%r52, %r51, %r42;
	sub.s32 	%r13, %r104, %r52;
	mul.lo.s32 	%r14, %r51, %r41;
	mov.b32 	%r113, 0;
	@%p4 bra 	$L__BB0_6;
	mov.u32 	%r105, %r14;
	mov.u32 	%r106, %r13;
	mov.u32 	%r107, %r9;
$L__BB0_5:
	.pragma "nounroll";
	mul.wide.s32 	%rd9, %r105, 4;
	add.s64 	%rd10, %rd2, %rd9;
	ld.global.u32 	%r53, [%rd10];
	mul.wide.s32 	%rd11, %r106, 4;
	add.s64 	%rd12, %rd1, %rd11;
	ld.global.u32 	%r54, [%rd12];
	mad.lo.s32 	%r55, %r54, %r53, %r118;
	ld.global.u32 	%r56, [%rd10+4];
	mul.wide.s32 	%rd13, %r42, 4;
	add.s64 	%rd14, %rd12, %rd13;
	ld.global.u32 	%r57, [%rd14];
	mad.lo.s32 	%r58, %r57, %r56, %r55;
	ld.global.u32 	%r59, [%rd10+8];
	add.s64 	%rd15, %rd14, %rd13;
	ld.global.u32 	%r60, [%rd15];
	mad.lo.s32 	%r61, %r60, %r59, %r58;
	ld.global.u32 	%r62, [%rd10+12];
	add.s64 	%rd16, %rd15, %rd13;
	ld.global.u32 	%r63, [%rd16];
	mad.lo.s32 	%r64, %r63, %r62, %r61;
	ld.global.u32 	%r65, [%rd10+16];
	add.s64 	%rd17, %rd16, %rd13;
	ld.global.u32 	%r66, [%rd17];
	mad.lo.s32 	%r67, %r66, %r65, %r64;
	ld.global.u32 	%r68, [%rd10+20];
	add.s64 	%rd18, %rd17, %rd13;
	ld.global.u32 	%r69, [%rd18];
	mad.lo.s32 	%r70, %r69, %r68, %r67;
	ld.global.u32 	%r71, [%rd10+24];
	add.s64 	%rd19, %rd18, %rd13;
	ld.global.u32 	%r72, [%rd19];
	mad.lo.s32 	%r73, %r72, %r71, %r70;
	ld.global.u32 	%r74, [%rd10+28];
	add.s64 	%rd20, %rd19, %rd13;
	ld.global.u32 	%r75, [%rd20];
	mad.lo.s32 	%r118, %r75, %r74, %r73;
	add.s32 	%r107, %r107, 8;
	add.s32 	%r106, %r106, %r10;
	add.s32 	%r105, %r105, 8;
	setp.ne.s32 	%p5, %r107, 0;
	mov.u32 	%r113, %r7;
	@%p5 bra 	$L__BB0_5;
$L__BB0_6:
	setp.eq.s32 	%p6, %r5, 0;
	@%p6 bra 	$L__BB0_14;
	add.s32 	%r77, %r5, -1;
	setp.lt.u32 	%p7, %r77, 3;
	@%p7 bra 	$L__BB0_9;
	add.s32 	%r78, %r113, %r14;
	mul.wide.s32 	%rd21, %r78, 4;
	add.s64 	%rd22, %rd2, %rd21;
	ld.global.u32 	%r79, [%rd22];
	mad.lo.s32 	%r80, %r113, %r42, %r13;
	mul.wide.s32 	%rd23, %r80, 4;
	add.s64 	%rd24, %rd1, %rd23;
	ld.global.u32 	%r81, [%rd24];
	mad.lo.s32 	%r82, %r81, %r79, %r118;
	ld.global.u32 	%r83, [%rd22+4];
	add.s64 	%rd26, %rd24, %rd33;
	ld.global.u32 	%r84, [%rd26];
	mad.lo.s32 	%r85, %r84, %r83, %r82;
	ld.global.u32 	%r86, [%rd22+8];
	add.s64 	%rd27, %rd26, %rd33;
	ld.global.u32 	%r87, [%rd27];
	mad.lo.s32 	%r88, %r87, %r86, %r85;
	ld.global.u32 	%r89, [%rd22+12];
	add.s64 	%rd28, %rd27, %rd33;
	ld.global.u32 	%r90, [%rd28];
	mad.lo.s32 	%r118, %r90, %r89, %r88;
	add.s32 	%r113, %r113, 4;
$L__BB0_9:
	setp.eq.s32 	%p8, %r6, 0;
	@%p8 bra 	$L__BB0_14;
	setp.eq.s32 	%p9, %r6, 1;
	@%p9 bra 	$L__BB0_12;
	add.s32 	%r92, %r113, %r14;
	mul.wide.s32 	%rd29, %r92, 4;
	add.s64 	%rd30, %rd2, %rd29;
	ld.global.u32 	%r93, [%rd30];
	mad.lo.s32 	%r94, %r113, %r42, %r13;
	mul.wide.s32 	%rd31, %r94, 4;
	add.s64 	%rd32, %rd1, %rd31;
	ld.global.u32 	%r95, [%rd32];
	mad.lo.s32 	%r96, %r95, %r93, %r118;
	ld.global.u32 	%r97, [%rd30+4];
	add.s64 	%rd34, %rd32, %rd33;
	ld.global.u32 	%r98, [%rd34];
	mad.lo.s32 	%r118, %r98, %r97, %r96;
	add.s32 	%r113, %r113, 2;
$L__BB0_12:
	setp.eq.s32 	%p10, %r8, 0;
	@%p10 bra 	$L__BB0_14;
	add.s32 	%r99, %r113, %r14;
	mul.wide.s32 	%rd35, %r99, 4;
	add.s64 	%rd36, %rd2, %rd35;
	ld.global.u32 	%r100, [%rd36];
	mad.lo.s32 	%r101, %r113, %r42, %r13;
	mul.wide.s32 	%rd37, %r101, 4;
	add.s64 	%rd38, %rd1, %rd37;
	ld.global.u32 	%r102, [%rd38];
	mad.lo.s32 	%r118, %r102, %r100, %r118;
$L__BB0_14:
	mul.wide.s32 	%rd39, %r104, 4;
	add.s64 	%rd40, %rd3, %rd39;
	st.global.u32 	[%rd40], %r118;
	add.s32 	%r104, %r104, %r4;
	setp.lt.s32 	%p11, %r104, %r3;
	@%p11 bra 	$L__BB0_3;
	bra.uni 	$L__BB0_16;
$L__BB0_15:
	mul.wide.s32 	%rd7, %r104, 4;
	add.s64 	%rd8, %rd3, %rd7;
	mov.b32 	%r47, 0;
	st.global.u32 	[%rd8], %r47;
	add.s32 	%r104, %r104, %r4;
	setp.lt.s32 	%p3, %r104, %r3;
	@%p3 bra 	$L__BB0_15;
$L__BB0_16:
	ret;

}


// ===== COMPILED SASS (sm_100) =====

	.target	sm_100

	.elftype	@"ET_EXEC"


//--------------------- .note.nv.tkinfo           --------------------------
	.section	.note.nv.tkinfo,"",@"SHT_NOTE"
	.sectionflags	@"SHF_NOTE_NV_TKINFO"
	.tkinfo
        /*0018*/ 	.word	0x00000002
        /*0030*/ 	.string	""
        /*0030*/ 	.string	"ptxas"
        /*0030*/ 	.string	"Cuda compilation tools, release 13.0, V13.0.88"
        /*0030*/ 	.string	"Build cuda_13.0.r13.0/compiler.36424714_0"
        /*0030*/ 	.string	"-arch sm_100 -m 64 "



//--------------------- .note.nv.cuinfo           --------------------------
	.section	.note.nv.cuinfo,"",@"SHT_NOTE"
	.sectionflags	@"SHF_NOTE_NV_CUINFO"
        /*0018*/ 	.short	0x0002
        /*001a*/ 	.short	0x0064
        /*001c*/ 	.short	0x0082
	.zero		2


//--------------------- .nv.info                  --------------------------
	.section	.nv.info,"",@"SHT_CUDA_INFO"
	.align	4


	//----- nvinfo : EIATTR_REGCOUNT
	.align		4
        /*0000*/ 	.byte	0x04, 0x2f
        /*0002*/ 	.short	(.L_1 - .L_0)
	.align		4
.L_0:
        /*0004*/ 	.word	index@(_Z20matrixmultiplicationPiS_S_iiii)
        /*0008*/ 	.word	0x00000020


	//----- nvinfo : EIATTR_FRAME_SIZE
	.align		4
.L_1:
        /*000c*/ 	.byte	0x04, 0x11
        /*000e*/ 	.short	(.L_3 - .L_2)
	.align		4
.L_2:
        /*0010*/ 	.word	index@(_Z20matrixmultiplicationPiS_S_iiii)
        /*0014*/ 	.word	0x00000000


	//----- nvinfo : EIATTR_MIN_STACK_SIZE
	.align		4
.L_3:
        /*0018*/ 	.byte	0x04, 0x12
        /*001a*/ 	.short	(.L_5 - .L_4)
	.align		4
.L_4:
        /*001c*/ 	.word	index@(_Z20matrixmultiplicationPiS_S_iiii)
        /*0020*/ 	.word	0x00000000
.L_5:


//--------------------- .nv.compat                --------------------------
	.section	.nv.compat,"",@"SHT_CUDA_COMPAT_INFO"
	.align	4
        /*0000*/ 	.byte	0x02, 0x09, 0x00, 0x00, 0x02, 0x02, 0x01, 0x00, 0x02, 0x05, 0x05, 0x00, 0x03, 0x07, 0x01, 0x01
        /*0010*/ 	.byte	0x02, 0x03, 0x00, 0x00, 0x02, 0x06, 0x01, 0x00, 0x04, 0x0b, 0x08, 0x00, 0x09, 0x00, 0x00, 0x00
        /*0020*/ 	.byte	0x00, 0x00, 0x00, 0x00


//--------------------- .nv.info._Z20matrixmultiplicationPiS_S_iiii --------------------------
	.section	.nv.info._Z20matrixmultiplicationPiS_S_iiii,"",@"SHT_CUDA_INFO"
	.sectionflags	@""
	.align	4


	//----- nvinfo : EIATTR_CUDA_API_VERSION
	.align		4
        /*0000*/ 	.byte	0x04, 0x37
        /*0002*/ 	.short	(.L_7 - .L_6)
.L_6:
        /*0004*/ 	.word	0x00000082


	//----- nvinfo : EIATTR_KPARAM_INFO
	.align		4
.L_7:
        /*0008*/ 	.byte	0x04, 0x17
        /*000a*/ 	.short	(.L_9 - .L_8)
.L_8:
        /*000c*/ 	.word	0x00000000
        /*0010*/ 	.short	0x0006
        /*0012*/ 	.short	0x0024
        /*0014*/ 	.byte	0x00, 0xf0, 0x11, 0x00


	//----- nvinfo : EIATTR_KPARAM_INFO
	.align		4
.L_9:
        /*0018*/ 	.byte	0x04, 0x17
        /*001a*/ 	.short	(.L_11 - .L_10)
.L_10:
        /*001c*/ 	.word	0x00000000
        /*0020*/ 	.short	0x0005
        /*0022*/ 	.short	0x0020
        /*0024*/ 	.byte	0x00, 0xf0, 0x11, 0x00


	//----- nvinfo : EIATTR_KPARAM_INFO
	.align		4
.L_11:
        /*0028*/ 	.byte	0x04, 0x17
        /*002a*/ 	.short	(.L_13 - .L_12)
.L_12:
        /*002c*/ 	.word	0x00000000
        /*0030*/ 	.short	0x0004
        /*0032*/ 	.short	0x001c
        /*0034*/ 	.byte	0x00, 0xf0, 0x11, 0x00


	//----- nvinfo : EIATTR_KPARAM_INFO
	.align		4
.L_13:
        /*0038*/ 	.byte	0x04, 0x17
        /*003a*/ 	.short	(.L_15 - .L_14)
.L_14:
        /*003c*/ 	.word	0x00000000
        /*0040*/ 	.short	0x0003
        /*0042*/ 	.short	0x0018
        /*0044*/ 	.byte	0x00, 0xf0, 0x11, 0x00


	//----- nvinfo : EIATTR_KPARAM_INFO
	.align		4
.L_15:
        /*0048*/ 	.byte	0x04, 0x17
        /*004a*/ 	.short	(.L_17 - .L_16)
.L_16:
        /*004c*/ 	.word	0x00000000
        /*0050*/ 	.short	0x0002
        /*0052*/ 	.short	0x0010
        /*0054*/ 	.byte	0x00, 0xf5, 0x21, 0x00


	//----- nvinfo : EIATTR_KPARAM_INFO
	.align		4
.L_17:
        /*0058*/ 	.byte	0x04, 0x17
        /*005a*/ 	.short	(.L_19 - .L_18)
.L_18:
        /*005c*/ 	.word	0x00000000
        /*0060*/ 	.short	0x0001
        /*0062*/ 	.short	0x0008
        /*0064*/ 	.byte	0x00, 0xf5, 0x21, 0x00


	//----- nvinfo : EIATTR_KPARAM_INFO
	.align		4
.L_19:
        /*0068*/ 	.byte	0x04, 0x17
        /*006a*/ 	.short	(.L_21 - .L_20)
.L_20:
        /*006c*/ 	.word	0x00000000
        /*0070*/ 	.short	0x0000
        /*0072*/ 	.short	0x0000
        /*0074*/ 	.byte	0x00, 0xf5, 0x21, 0x00


	//----- nvinfo : EIATTR_SPARSE_MMA_MASK
	.align		4
.L_21:
        /*0078*/ 	.byte	0x03, 0x50
        /*007a*/ 	.short	0x0000


	//----- nvinfo : EIATTR_MAXREG_COUNT
	.align		4
        /*007c*/ 	.byte	0x03, 0x1b
        /*007e*/ 	.short	0x00ff


	//----- nvinfo : EIATTR_MERCURY_ISA_VERSION
	.align		4
        /*0080*/ 	.byte	0x03, 0x5f
        /*0082*/ 	.short	0x0101


	//----- nvinfo : EIATTR_VRC_CTA_INIT_COUNT
	.align		4
        /*0084*/ 	.byte	0x02, 0x4a
	.zero		1
	.zero		1


	//----- nvinfo : EIATTR_EXIT_INSTR_OFFSETS
	.align		4
        /*0088*/ 	.byte	0x04, 0x1c
        /*008a*/ 	.short	(.L_23 - .L_22)


	//   ....[0]....
.L_22:
        /*008c*/ 	.word	0x00000090


	//   ....[1]....
        /*0090*/ 	.word	0x00000160


	//   ....[2]....
        /*0094*/ 	.word	0x00000a30


	//----- nvinfo : EIATTR_CRS_STACK_SIZE
	.align		4
.L_23:
        /*0098*/ 	.byte	0x04, 0x1e
        /*009a*/ 	.short	(.L_25 - .L_24)
.L_24:
        /*009c*/ 	.word	0x00000000


	//----- nvinfo : EIATTR_CBANK_PARAM_SIZE
	.align		4
.L_25:
        /*00a0*/ 	.byte	0x03, 0x19
        /*00a2*/ 	.short	0x0028


	//----- nvinfo : EIATTR_PARAM_CBANK
	.align		4
        /*00a4*/ 	.byte	0x04, 0x0a
        /*00a6*/ 	.short	(.L_27 - .L_26)
	.align		4
.L_26:
        /*00a8*/ 	.word	index@(.nv.constant0._Z20matrixmultiplicationPiS_S_iiii)
        /*00ac*/ 	.short	0x0380
        /*00ae*/ 	.short	0x0028


	//----- nvinfo : EIATTR_SW_WAR
	.align		4
.L_27:
        /*00b0*/ 	.byte	0x04, 0x36
        /*00b2*/ 	.short	(.L_29 - .L_28)
.L_28:
        /*00b4*/ 	.word	0x00000008
.L_29:


//--------------------- .nv.callgraph             --------------------------
	.section	.nv.callgraph,"",@"SHT_CUDA_CALLGRAPH"
	.align	4
	.sectionentsize	8
	.align		4
        /*0000*/ 	.word	0x00000000
	.align		4
        /*0004*/ 	.word	0xffffffff
	.align		4
        /*0008*/ 	.word	0x00000000
	.align		4
        /*000c*/ 	.word	0xfffffffe
	.align		4
        /*0010*/ 	.word	0x00000000
	.align		4
        /*0014*/ 	.word	0xfffffffd
	.align		4
        /*0018*/ 	.word	0x00000000
	.align		4
        /*001c*/ 	.word	0xfffffffc


//--------------------- .text._Z20matrixmultiplicationPiS_S_iiii --------------------------
	.section	.text._Z20matrixmultiplicationPiS_S_iiii,"ax",@progbits
	.align	128
        .global         _Z20matrixmultiplicationPiS_S_iiii
        .type           _Z20matrixmultiplicationPiS_S_iiii,@function
        .size           _Z20matrixmultiplicationPiS_S_iiii,(.L_x_8 - _Z20matrixmultiplicationPiS_S_iiii)
        .other          _Z20matrixmultiplicationPiS_S_iiii,@"STO_CUDA_ENTRY STV_DEFAULT"
_Z20matrixmultiplicationPiS_S_iiii:
.text._Z20matrixmultiplicationPiS_S_iiii:
[----:B------:R-:W-:Y:S01]  /*0000*/  LDC R1, c[0x0][0x37c] ;  /* 0x0000df00ff017b82 */ /* 0x000fe20000000800 */
[----:B------:R-:W0:Y:S07]  /*0010*/  S2R R5, SR_TID.X ;  /* 0x0000000000057919 */ /* 0x000e2e0000002100 */
[----:B------:R-:W0:Y:S01]  /*0020*/  S2UR UR6, SR_CTAID.X ;  /* 0x00000000000679c3 */ /* 0x000e220000002500 */
[----:B------:R-:W1:Y:S01]  /*0030*/  LDCU UR4, c[0x0][0x3a4] ;  /* 0x00007480ff0477ac */ /* 0x000e620008000800 */
[----:B------:R-:W1:Y:S06]  /*0040*/  LDCU UR5, c[0x0][0x398] ;  /* 0x00007300ff0577ac */ /* 0x000e6c0008000800 */
[----:B------:R-:W0:Y:S01]  /*0050*/  LDC R4, c[0x0][0x360] ;  /* 0x0000d800ff047b82 */ /* 0x000e220000000800 */
[----:B-1----:R-:W-:Y:S01]  /*0060*/  UIMAD UR4, UR4, UR5, URZ ;  /* 0x00000005040472a4 */ /* 0x002fe2000f8e02ff */
[----:B0-----:R-:W-:-:S05]  /*0070*/  IMAD R5, R4, UR6, R5 ;  /* 0x0000000604057c24 */ /* 0x001fca000f8e0205 */
[----:B------:R-:W-:-:S13]  /*0080*/  ISETP.GE.AND P0, PT, R5, UR4, PT ;  /* 0x0000000405007c0c */ /* 0x000fda000bf06270 */
[----:B------:R-:W-:Y:S05]  /*0090*/  @P0 EXIT ;  /* 0x000000000000094d */ /* 0x000fea0003800000 */
[----:B------:R-:W0:Y:S01]  /*00a0*/  LDC R0, c[0x0][0x39c] ;  /* 0x0000e700ff007b82 */ /* 0x000e220000000800 */
[----:B------:R-:W1:Y:S01]  /*00b0*/  LDCU UR5, c[0x0][0x370] ;  /* 0x00006e00ff0577ac */ /* 0x000e620008000800 */
[----:B------:R-:W2:Y:S01]  /*00c0*/  LDCU.64 UR6, c[0x0][0x358] ;  /* 0x00006b00ff0677ac */ /* 0x000ea20008000a00 */
[----:B-1----:R-:W-:Y:S01]  /*00d0*/  IMAD R4, R4, UR5, RZ ;  /* 0x0000000504047c24 */ /* 0x002fe2000f8e02ff */
[----:B0-----:R-:W-:-:S13]  /*00e0*/  ISETP.GT.AND P0, PT, R0, RZ, PT ;  /* 0x000000ff0000720c */ /* 0x001fda0003f04270 */
[----:B--2---:R-:W-:Y:S05]  /*00f0*/  @P0 BRA `(.L_x_0) ;  /* 0x00000000001c0947 */ /* 0x004fea0003800000 */
[----:B------:R-:W0:Y:S02]  /*0100*/  LDC.64 R6, c[0x0][0x390] ;  /* 0x0000e400ff067b82 */ /* 0x000e240000000a00 */
.L_x_1:
[----:B0-----:R-:W-:Y:S01]  /*0110*/  IMAD.WIDE R2, R5, 0x4, R6 ;  /* 0x0000000405027825 */ /* 0x001fe200078e0206 */
[----:B------:R-:W-:-:S04]  /*0120*/  IADD3 R5, PT, PT, R4, R5, RZ ;  /* 0x0000000504057210 */ /* 0x000fc80007ffe0ff */
[----:B------:R1:W-:Y:S01]  /*0130*/  STG.E desc[UR6][R2.64], RZ ;  /* 0x000000ff02007986 */ /* 0x0003e2000c101906 */
[----:B------:R-:W-:-:S13]  /*0140*/  ISETP.GE.AND P0, PT, R5, UR4, PT ;  /* 0x0000000405007c0c */ /* 0x000fda000bf06270 */
[----:B-1----:R-:W-:Y:S05]  /*0150*/  @!P0 BRA `(.L_x_1) ;  /* 0xfffffffc00ec8947 */ /* 0x002fea000383ffff */
[----:B------:R-:W-:Y:S05]  /*0160*/  EXIT ;  /* 0x000000000000794d */ /* 0x000fea0003800000 */
.L_x_0:
[C---:B------:R-:W-:Y:S01]  /*0170*/  LOP3.LUT R3, R0.reuse, 0x7ffffff8, RZ, 0xc0, !PT ;  /* 0x7ffffff800037812 */ /* 0x040fe200078ec0ff */
[----:B------:R-:W-:Y:S01]  /*0180*/  HFMA2 R14, -RZ, RZ, 0, 0 ;  /* 0x00000000ff0e7431 */ /* 0x000fe200000001ff */
[C---:B------:R-:W-:Y:S02]  /*0190*/  LOP3.LUT R2, R0.reuse, 0x7, RZ, 0xc0, !PT ;  /* 0x0000000700027812 */ /* 0x040fe400078ec0ff */
[----:B------:R-:W-:Y:S02]  /*01a0*/  LOP3.LUT R0, R0, 0x3, RZ, 0xc0, !PT ;  /* 0x0000000300007812 */ /* 0x000fe400078ec0ff */
[----:B------:R-:W-:-:S07]  /*01b0*/  IADD3 R6, PT, PT, -R3, RZ, RZ ;  /* 0x000000ff03067210 */ /* 0x000fce0007ffe1ff */
.L_x_6:
[----:B------:R-:W0:Y:S01]  /*01c0*/  LDC R8, c[0x0][0x3a4] ;  /* 0x0000e900ff087b82 */ /* 0x000e220000000800 */
[----:B------:R-:W-:Y:S02]  /*01d0*/  IABS R13, R5 ;  /* 0x00000005000d7213 */ /* 0x000fe40000000000 */
[----:B0-----:R-:W-:-:S04]  /*01e0*/  IABS R12, R8 ;  /* 0x00000008000c7213 */ /* 0x001fc80000000000 */
[----:B------:R-:W0:Y:S08]  /*01f0*/  I2F.RP R7, R12 ;  /* 0x0000000c00077306 */ /* 0x000e300000209400 */
[----:B0-----:R-:W0:Y:S02]  /*0200*/  MUFU.RCP R7, R7 ;  /* 0x0000000700077308 */ /* 0x001e240000001000 */
[----:B0-----:R-:W-:-:S06]  /*0210*/  IADD3 R10, PT, PT, R7, 0xffffffe, RZ ;  /* 0x0ffffffe070a7810 */ /* 0x001fcc0007ffe0ff */
[----:B------:R0:W1:Y:S02]  /*0220*/  F2I.FTZ.U32.TRUNC.NTZ R11, R10 ;  /* 0x0000000a000b7305 */ /* 0x000064000021f000 */
[----:B0-----:R-:W-:Y:S02]  /*0230*/  MOV R10, RZ ;  /* 0x000000ff000a7202 */ /* 0x001fe40000000f00 */
[----:B-1----:R-:W-:-:S05]  /*0240*/  IADD3 R9, PT, PT, RZ, -R11, RZ ;  /* 0x8000000bff097210 */ /* 0x002fca0007ffe0ff */
[----:B------:R-:W-:-:S04]  /*0250*/  IMAD R9, R9, R12, RZ ;  /* 0x0000000c09097224 */ /* 0x000fc800078e02ff */
[----:B------:R-:W-:Y:S01]  /*0260*/  IMAD.HI.U32 R11, R11, R9, R10 ;  /* 0x000000090b0b7227 */ /* 0x000fe200078e000a */
[----:B------:R-:W-:-:S05]  /*0270*/  MOV R9, R13 ;  /* 0x0000000d00097202 */ /* 0x000fca0000000f00 */
[----:B------:R-:W-:-:S05]  /*0280*/  IMAD.HI.U32 R11, R11, R9, RZ ;  /* 0x000000090b0b7227 */ /* 0x000fca00078e00ff */
[----:B------:R-:W-:-:S05]  /*0290*/  IADD3 R7, PT, PT, -R11, RZ, RZ ;  /* 0x000000ff0b077210 */ /* 0x000fca0007ffe1ff */
[----:B------:R-:W-:Y:S01]  /*02a0*/  IMAD R7, R12, R7, R9 ;  /* 0x000000070c077224 */ /* 0x000fe200078e0209 */
[----:B------:R-:W-:-:S04]  /*02b0*/  LOP3.LUT R9, R5, R8, RZ, 0x3c, !PT ;  /* 0x0000000805097212 */ /* 0x000fc800078e3cff */
[----:B------:R-:W-:Y:S02]  /*02c0*/  ISETP.GT.U32.AND P2, PT, R12, R7, PT ;  /* 0x000000070c00720c */ /* 0x000fe40003f44070 */
[----:B------:R-:W-:-:S11]  /*02d0*/  ISETP.GE.AND P1, PT, R9, RZ, PT ;  /* 0x000000ff0900720c */ /* 0x000fd60003f26270 */
[-C--:B------:R-:W-:Y:S02]  /*02e0*/  @!P2 IADD3 R7, PT, PT, R7, -R12.reuse, RZ ;  /* 0x8000000c0707a210 */ /* 0x080fe40007ffe0ff */
[----:B------:R-:W-:Y:S02]  /*02f0*/  @!P2 IADD3 R11, PT, PT, R11, 0x1, RZ ;  /* 0x000000010b0ba810 */ /* 0x000fe40007ffe0ff */
[----:B------:R-:W-:Y:S02]  /*0300*/  ISETP.GE.U32.AND P0, PT, R7, R12, PT ;  /* 0x0000000c0700720c */ /* 0x000fe40003f06070 */
[----:B------:R-:W0:Y:S01]  /*0310*/  LDC R7, c[0x0][0x39c] ;  /* 0x0000e700ff077b82 */ /* 0x000e220000000800 */
[----:B------:R-:W-:-:S10]  /*0320*/  ISETP.NE.AND P2, PT, R8, RZ, PT ;  /* 0x000000ff0800720c */ /* 0x000fd40003f45270 */
[----:B------:R-:W-:-:S04]  /*0330*/  @P0 IADD3 R11, PT, PT, R11, 0x1, RZ ;  /* 0x000000010b0b0810 */ /* 0x000fc80007ffe0ff */
[----:B------:R-:W-:Y:S02]  /*0340*/  @!P1 IADD3 R11, PT, PT, -R11, RZ, RZ ;  /* 0x000000ff0b0b9210 */ /* 0x000fe40007ffe1ff */
[----:B------:R-:W-:-:S04]  /*0350*/  @!P2 LOP3.LUT R11, RZ, R8, RZ, 0x33, !PT ;  /* 0x00000008ff0ba212 */ /* 0x000fc800078e33ff */
[----:B------:R-:W-:Y:S02]  /*0360*/  IADD3 R12, PT, PT, -R11, RZ, RZ ;  /* 0x000000ff0b0c7210 */ /* 0x000fe40007ffe1ff */
[----:B0-----:R-:W-:Y:S01]  /*0370*/  ISETP.GE.U32.AND P0, PT, R7, 0x8, PT ;  /* 0x000000080700780c */ /* 0x001fe20003f06070 */
[----:B------:R-:W-:Y:S02]  /*0380*/  IMAD R9, R11, R7, RZ ;  /* 0x000000070b097224 */ /* 0x000fe400078e02ff */
[----:B------:R-:W-:-:S10]  /*0390*/  IMAD R11, R8, R12, R5 ;  /* 0x0000000c080b7224 */ /* 0x000fd400078e0205 */
[----:B------:R-:W-:Y:S05]  /*03a0*/  @!P0 BRA `(.L_x_2) ;  /* 0x0000000000b08947 */ /* 0x000fea0003800000 */
[----:B------:R-:W-:Y:S02]  /*03b0*/  MOV R10, R9 ;  /* 0x00000009000a7202 */ /* 0x000fe40000000f00 */
[----:B------:R-:W-:Y:S02]  /*03c0*/  MOV R21, R11 ;  /* 0x0000000b00157202 */ /* 0x000fe40000000f00 */
[----:B------:R-:W-:-:S07]  /*03d0*/  MOV R20, R6 ;  /* 0x0000000600147202 */ /* 0x000fce0000000f00 */
.L_x_3:
[----:B------:R-:W0:Y:S08]  /*03e0*/  LDC.64 R12, c[0x0][0x380] ;  /* 0x0000e000ff0c7b82 */ /* 0x000e300000000a00 */
[----:B------:R-:W1:Y:S01]  /*03f0*/  LDC.64 R22, c[0x0][0x388] ;  /* 0x0000e200ff167b82 */ /* 0x000e620000000a00 */
[----:B0-----:R-:W-:-:S05]  /*0400*/  IMAD.WIDE R12, R10, 0x4, R12 ;  /* 0x000000040a0c7825 */ /* 0x001fca00078e020c */
[----:B------:R-:W2:Y:S01]  /*0410*/  LDG.E R15, desc[UR6][R12.64] ;  /* 0x000000060c0f7981 */ /* 0x000ea2000c1e1900 */
[----:B-1----:R-:W-:-:S03]  /*0420*/  IMAD.WIDE R22, R21, 0x4, R22 ;  /* 0x0000000415167825 */ /* 0x002fc600078e0216 */
[----:B------:R-:W3:Y:S04]  /*0430*/  LDG.E R18, desc[UR6][R12.64+0x4] ;  /* 0x000004060c127981 */ /* 0x000ee8000c1e1900 */
[----:B------:R0:W2:Y:S04]  /*0440*/  LDG.E R28, desc[UR6][R22.64] ;  /* 0x00000006161c7981 */ /* 0x0000a8000c1e1900 */
[----:B------:R-:W4:Y:S01]  /*0450*/  LDG.E R26, desc[UR6][R12.64+0x8] ;  /* 0x000008060c1a7981 */ /* 0x000f22000c1e1900 */
[----:B0-----:R-:W-:-:S05]  /*0460*/  IMAD.WIDE R22, R8, 0x4, R22 ;  /* 0x0000000408167825 */ /* 0x001fca00078e0216 */
[----:B------:R-:W3:Y:S01]  /*0470*/  LDG.E R19, desc[UR6][R22.64] ;  /* 0x0000000616137981 */ /* 0x000ee2000c1e1900 */
[----:B------:R-:W-:-:S05]  /*0480*/  IMAD.WIDE R24, R8, 0x4, R22 ;  /* 0x0000000408187825 */ /* 0x000fca00078e0216 */
[----:B------:R-:W4:Y:S01]  /*0490*/  LDG.E R27, desc[UR6][R24.64] ;  /* 0x00000006181b7981 */ /* 0x000f22000c1e1900 */
[----:B------:R-:W-:-:S03]  /*04a0*/  IMAD.WIDE R16, R8, 0x4, R24 ;  /* 0x0000000408107825 */ /* 0x000fc600078e0218 */
[----:B------:R-:W5:Y:S01]  /*04b0*/  LDG.E R25, desc[UR6][R12.64+0x14] ;  /* 0x000014060c197981 */ /* 0x000f62000c1e1900 */
[----:B--2---:R-:W-:Y:S02]  /*04c0*/  IMAD R29, R15, R28, R14 ;  /* 0x0000001c0f1d7224 */ /* 0x004fe400078e020e */
[----:B------:R-:W-:Y:S01]  /*04d0*/  IMAD.WIDE R14, R8, 0x4, R16 ;  /* 0x00000004080e7825 */ /* 0x000fe200078e0210 */
[----:B------:R3:W2:Y:S03]  /*04e0*/  LDG.E R28, desc[UR6][R16.64] ;  /* 0x00000006101c7981 */ /* 0x0006a6000c1e1900 */
[----:B---3--:R-:W-:Y:S02]  /*04f0*/  IMAD R16, R18, R19, R29 ;  /* 0x0000001312107224 */ /* 0x008fe400078e021d */
[----:B------:R-:W-:Y:S01]  /*0500*/  IMAD.WIDE R18, R8, 0x4, R14 ;  /* 0x0000000408127825 */ /* 0x000fe200078e020e */
[----:B------:R-:W2:Y:S03]  /*0510*/  LDG.E R29, desc[UR6][R12.64+0xc] ;  /* 0x00000c060c1d7981 */ /* 0x000ea6000c1e1900 */
[----:B----4-:R-:W-:Y:S01]  /*0520*/  IMAD R26, R26, R27, R16 ;  /* 0x0000001b1a1a7224 */ /* 0x010fe200078e0210 */
[----:B------:R-:W3:Y:S01]  /*0530*/  LDG.E R14, desc[UR6][R14.64] ;  /* 0x000000060e0e7981 */ /* 0x000ee2000c1e1900 */
[----:B------:R-:W-:-:S03]  /*0540*/  IMAD.WIDE R22, R8, 0x4, R18 ;  /* 0x0000000408167825 */ /* 0x000fc600078e0212 */
[----:B------:R-:W3:Y:S04]  /*0550*/  LDG.E R27, desc[UR6][R12.64+0x10] ;  /* 0x000010060c1b7981 */ /* 0x000ee8000c1e1900 */
[----:B------:R-:W5:Y:S01]  /*0560*/  LDG.E R18, desc[UR6][R18.64] ;  /* 0x0000000612127981 */ /* 0x000f62000c1e1900 */
[----:B------:R-:W-:-:S03]  /*0570*/  IMAD.WIDE R16, R8, 0x4, R22 ;  /* 0x0000000408107825 */ /* 0x000fc600078e0216 */
[----:B------:R-:W4:Y:S04]  /*0580*/  LDG.E R24, desc[UR6][R22.64] ;  /* 0x0000000616187981 */ /* 0x000f28000c1e1900 */
[----:B------:R-:W4:Y:S04]  /*0590*/  LDG.E R15, desc[UR6][R12.64+0x18] ;  /* 0x000018060c0f7981 */ /* 0x000f28000c1e1900 */
[----:B------:R-:W4:Y:S04]  /*05a0*/  LDG.E R19, desc[UR6][R12.64+0x1c] ;  /* 0x00001c060c137981 */ /* 0x000f28000c1e1900 */
[----:B------:R-:W4:Y:S01]  /*05b0*/  LDG.E R16, desc[UR6][R16.64] ;  /* 0x0000000610107981 */ /* 0x000f22000c1e1900 */
[----:B------:R-:W-:-:S04]  /*05c0*/  IADD3 R20, PT, PT, R20, 0x8, RZ ;  /* 0x0000000814147810 */ /* 0x000fc80007ffe0ff */
[----:B------:R-:W-:Y:S02]  /*05d0*/  ISETP.NE.AND P0, PT, R20, RZ, PT ;  /* 0x000000ff1400720c */ /* 0x000fe40003f05270 */
[----:B------:R-:W-:Y:S02]  /*05e0*/  IADD3 R10, PT, PT, R10, 0x8, RZ ;  /* 0x000000080a0a7810 */ /* 0x000fe40007ffe0ff */
[----:B------:R-:W-:Y:S01]  /*05f0*/  LEA R21, R8, R21, 0x3 ;  /* 0x0000001508157211 */ /* 0x000fe200078e18ff */
[----:B--2---:R-:W-:-:S04]  /*0600*/  IMAD R26, R29, R28, R26 ;  /* 0x0000001c1d1a7224 */ /* 0x004fc800078e021a */
[----:B---3--:R-:W-:-:S04]  /*0610*/  IMAD R14, R27, R14, R26 ;  /* 0x0000000e1b0e7224 */ /* 0x008fc800078e021a */
[----:B-----5:R-:W-:-:S04]  /*0620*/  IMAD R14, R25, R18, R14 ;  /* 0x00000012190e7224 */ /* 0x020fc800078e020e */
[----:B----4-:R-:W-:-:S04]  /*0630*/  IMAD R14, R15, R24, R14 ;  /* 0x000000180f0e7224 */ /* 0x010fc800078e020e */
[----:B------:R-:W-:Y:S01]  /*0640*/  IMAD R14, R19, R16, R14 ;  /* 0x00000010130e7224 */ /* 0x000fe200078e020e */
[----:B------:R-:W-:Y:S06]  /*0650*/  @P0 BRA `(.L_x_3) ;  /* 0xfffffffc00600947 */ /* 0x000fec000383ffff */
[----:B------:R-:W-:-:S07]  /*0660*/  MOV R10, R3 ;  /* 0x00000003000a7202 */ /* 0x000fce0000000f00 */
.L_x_2:
[----:B------:R-:W-:-:S13]  /*0670*/  ISETP.NE.AND P0, PT, R2, RZ, PT ;  /* 0x000000ff0200720c */ /* 0x000fda0003f05270 */
[----:B------:R-:W-:Y:S05]  /*0680*/  @!P0 BRA `(.L_x_4) ;  /* 0x0000000000d08947 */ /* 0x000fea0003800000 */
[----:B------:R-:W-:Y:S02]  /*0690*/  IADD3 R12, PT, PT, R2, -0x1, RZ ;  /* 0xffffffff020c7810 */ /* 0x000fe40007ffe0ff */
[----:B------:R-:W-:Y:S02]  /*06a0*/  ISETP.NE.AND P1, PT, R0, RZ, PT ;  /* 0x000000ff0000720c */ /* 0x000fe40003f25270 */
[----:B------:R-:W-:-:S13]  /*06b0*/  ISETP.GE.U32.AND P0, PT, R12, 0x3, PT ;  /* 0x000000030c00780c */ /* 0x000fda0003f06070 */
[----:B------:R-:W-:Y:S05]  /*06c0*/  @!P0 BRA `(.L_x_5) ;  /* 0x0000000000588947 */ /* 0x000fea0003800000 */
[----:B------:R-:W0:Y:S01]  /*06d0*/  LDC.64 R20, c[0x0][0x388] ;  /* 0x0000e200ff147b82 */ /* 0x000e220000000a00 */
[----:B------:R-:W-:Y:S01]  /*06e0*/  IMAD R15, R10, R8, R11 ;  /* 0x000000080a0f7224 */ /* 0x000fe200078e020b */
[----:B------:R-:W-:-:S06]  /*06f0*/  IADD3 R13, PT, PT, R9, R10, RZ ;  /* 0x0000000a090d7210 */ /* 0x000fcc0007ffe0ff */
[----:B------:R-:W1:Y:S01]  /*0700*/  LDC.64 R18, c[0x0][0x380] ;  /* 0x0000e000ff127b82 */ /* 0x000e620000000a00 */
[----:B0-----:R-:W-:-:S04]  /*0710*/  IMAD.WIDE R20, R15, 0x4, R20 ;  /* 0x000000040f147825 */ /* 0x001fc800078e0214 */
[----:B-1----:R-:W-:-:S04]  /*0720*/  IMAD.WIDE R18, R13, 0x4, R18 ;  /* 0x000000040d127825 */ /* 0x002fc800078e0212 */
[C---:B------:R-:W-:Y:S01]  /*0730*/  IMAD.WIDE R12, R8.reuse, 0x4, R20 ;  /* 0x00000004080c7825 */ /* 0x040fe200078e0214 */
[----:B------:R-:W2:Y:S04]  /*0740*/  LDG.E R15, desc[UR6][R18.64] ;  /* 0x00000006120f7981 */ /* 0x000ea8000c1e1900 */
[----:B------:R-:W2:Y:S01]  /*0750*/  LDG.E R20, desc[UR6][R20.64] ;  /* 0x0000000614147981 */ /* 0x000ea2000c1e1900 */
[----:B------:R-:W-:-:S03]  /*0760*/  IMAD.WIDE R16, R8, 0x4, R12 ;  /* 0x0000000408107825 */ /* 0x000fc600078e020c */
[----:B------:R-:W3:Y:S04]  /*0770*/  LDG.E R12, desc[UR6][R12.64] ;  /* 0x000000060c0c7981 */ /* 0x000ee8000c1e1900 */
[----:B------:R-:W3:Y:S01]  /*0780*/  LDG.E R24, desc[UR6][R18.64+0x4] ;  /* 0x0000040612187981 */ /* 0x000ee2000c1e1900 */
[----:B------:R-:W-:-:S03]  /*0790*/  IMAD.WIDE R22, R8, 0x4, R16 ;  /* 0x0000000408167825 */ /* 0x000fc600078e0210 */
[----:B------:R-:W4:Y:S04]  /*07a0*/  LDG.E R25, desc[UR6][R16.64] ;  /* 0x0000000610197981 */ /* 0x000f28000c1e1900 */
[----:B------:R-:W4:Y:S04]  /*07b0*/  LDG.E R26, desc[UR6][R18.64+0x8] ;  /* 0x00000806121a7981 */ /* 0x000f28000c1e1900 */
[----:B------:R-:W5:Y:S04]  /*07c0*/  LDG.E R28, desc[UR6][R18.64+0xc] ;  /* 0x00000c06121c7981 */ /* 0x000f68000c1e1900 */
[----:B------:R-:W5:Y:S01]  /*07d0*/  LDG.E R22, desc[UR6][R22.64] ;  /* 0x0000000616167981 */ /* 0x000f62000c1e1900 */
[----:B------:R-:W-:Y:S01]  /*07e0*/  IADD3 R10, PT, PT, R10, 0x4, RZ ;  /* 0x000000040a0a7810 */ /* 0x000fe20007ffe0ff */
[----:B--2---:R-:W-:-:S04]  /*07f0*/  IMAD R15, R15, R20, R14 ;  /* 0x000000140f0f7224 */ /* 0x004fc800078e020e */
[----:B---3--:R-:W-:-:S04]  /*0800*/  IMAD R15, R24, R12, R15 ;  /* 0x0000000c180f7224 */ /* 0x008fc800078e020f */
[----:B----4-:R-:W-:-:S04]  /*0810*/  IMAD R15, R26, R25, R15 ;  /* 0x000000191a0f7224 */ /* 0x010fc800078e020f */
[----:B-----5:R-:W-:-:S07]  /*0820*/  IMAD R14, R28, R22, R15 ;  /* 0x000000161c0e7224 */ /* 0x020fce00078e020f */
.L_x_5:
[----:B------:R-:W-:Y:S05]  /*0830*/  @!P1 BRA `(.L_x_4) ;  /* 0x0000000000649947 */ /* 0x000fea0003800000 */
[----:B------:R-:W0:Y:S01]  /*0840*/  LDC.64 R12, c[0x0][0x388] ;  /* 0x0000e200ff0c7b82 */ /* 0x000e220000000a00 */
[----:B------:R-:W-:Y:S02]  /*0850*/  ISETP.NE.AND P0, PT, R0, 0x1, PT ;  /* 0x000000010000780c */ /* 0x000fe40003f05270 */
[----:B------:R-:W-:-:S05]  /*0860*/  LOP3.LUT P1, RZ, R7, 0x1, RZ, 0xc0, !PT ;  /* 0x0000000107ff7812 */ /* 0x000fca000782c0ff */
[----:B------:R-:W1:Y:S06]  /*0870*/  LDC.64 R20, c[0x0][0x380] ;  /* 0x0000e000ff147b82 */ /* 0x000e6c0000000a00 */
[C---:B------:R-:W-:Y:S01]  /*0880*/  @P0 IMAD R15, R10.reuse, R8, R11 ;  /* 0x000000080a0f0224 */ /* 0x040fe200078e020b */
[----:B------:R-:W-:Y:S01]  /*0890*/  @P0 IADD3 R7, PT, PT, R9, R10, RZ ;  /* 0x0000000a09070210 */ /* 0x000fe20007ffe0ff */
[----:B------:R-:W2:Y:S01]  /*08a0*/  LDC.64 R16, c[0x0][0x380] ;  /* 0x0000e000ff107b82 */ /* 0x000ea20000000a00 */
[----:B------:R-:W-:-:S05]  /*08b0*/  @P0 IADD3 R10, PT, PT, R10, 0x2, RZ ;  /* 0x000000020a0a0810 */ /* 0x000fca0007ffe0ff */
[----:B------:R-:W-:Y:S02]  /*08c0*/  @P1 IMAD R11, R10, R8, R11 ;  /* 0x000000080a0b1224 */ /* 0x000fe400078e020b */
[----:B------:R-:W3:Y:S01]  /*08d0*/  LDC.64 R18, c[0x0][0x388] ;  /* 0x0000e200ff127b82 */ /* 0x000ee20000000a00 */
[----:B0-----:R-:W-:Y:S01]  /*08e0*/  @P0 IMAD.WIDE R12, R15, 0x4, R12 ;  /* 0x000000040f0c0825 */ /* 0x001fe200078e020c */
[----:B------:R-:W-:-:S03]  /*08f0*/  @P1 IADD3 R15, PT, PT, R9, R10, RZ ;  /* 0x0000000a090f1210 */ /* 0x000fc60007ffe0ff */
[----:B-1----:R-:W-:Y:S02]  /*0900*/  @P0 IMAD.WIDE R20, R7, 0x4, R20 ;  /* 0x0000000407140825 */ /* 0x002fe400078e0214 */
[----:B------:R-:W4:Y:S02]  /*0910*/  @P0 LDG.E R7, desc[UR6][R12.64] ;  /* 0x000000060c070981 */ /* 0x000f24000c1e1900 */
[----:B------:R-:W-:Y:S02]  /*0920*/  @P0 IMAD.WIDE R8, R8, 0x4, R12 ;  /* 0x0000000408080825 */ /* 0x000fe400078e020c */
[----:B------:R-:W4:Y:S02]  /*0930*/  @P0 LDG.E R10, desc[UR6][R20.64] ;  /* 0x00000006140a0981 */ /* 0x000f24000c1e1900 */
[----:B--2---:R-:W-:Y:S02]  /*0940*/  @P1 IMAD.WIDE R16, R15, 0x4, R16 ;  /* 0x000000040f101825 */ /* 0x004fe400078e0210 */
[----:B------:R-:W2:Y:S04]  /*0950*/  @P0 LDG.E R22, desc[UR6][R20.64+0x4] ;  /* 0x0000040614160981 */ /* 0x000ea8000c1e1900 */
[----:B------:R-:W2:Y:S01]  /*0960*/  @P0 LDG.E R8, desc[UR6][R8.64] ;  /* 0x0000000608080981 */ /* 0x000ea2000c1e1900 */
[----:B---3--:R-:W-:-:S03]  /*0970*/  @P1 IMAD.WIDE R18, R11, 0x4, R18 ;  /* 0x000000040b121825 */ /* 0x008fc600078e0212 */
[----:B------:R-:W3:Y:S04]  /*0980*/  @P1 LDG.E R17, desc[UR6][R16.64] ;  /* 0x0000000610111981 */ /* 0x000ee8000c1e1900 */
[----:B------:R-:W3:Y:S01]  /*0990*/  @P1 LDG.E R18, desc[UR6][R18.64] ;  /* 0x0000000612121981 */ /* 0x000ee2000c1e1900 */
[----:B----4-:R-:W-:-:S04]  /*09a0*/  @P0 IMAD R7, R10, R7, R14 ;  /* 0x000000070a070224 */ /* 0x010fc800078e020e */
[----:B--2---:R-:W-:-:S04]  /*09b0*/  @P0 IMAD R14, R22, R8, R7 ;  /* 0x00000008160e0224 */ /* 0x004fc800078e0207 */
[----:B---3--:R-:W-:-:S07]  /*09c0*/  @P1 IMAD R14, R17, R18, R14 ;  /* 0x00000012110e1224 */ /* 0x008fce00078e020e */
.L_x_4:
[----:B------:R-:W0:Y:S02]  /*09d0*/  LDC.64 R8, c[0x0][0x390] ;  /* 0x0000e400ff087b82 */ /* 0x000e240000000a00 */
[----:B0-----:R-:W-:Y:S01]  /*09e0*/  IMAD.WIDE R8, R5, 0x4, R8 ;  /* 0x0000000405087825 */ /* 0x001fe200078e0208 */
[----:B------:R-:W-:-:S04]  /*09f0*/  IADD3 R5, PT, PT, R4, R5, RZ ;  /* 0x0000000504057210 */ /* 0x000fc80007ffe0ff */
[----:B------:R0:W-:Y:S01]  /*0a00*/  STG.E desc[UR6][R8.64], R14 ;  /* 0x0000000e08007986 */ /* 0x0001e2000c101906 */
[----:B------:R-:W-:-:S13]  /*0a10*/  ISETP.GE.AND P0, PT, R5, UR4, PT ;  /* 0x0000000405007c0c */ /* 0x000fda000bf06270 */
[----:B0-----:R-:W-:Y:S05]  /*0a20*/  @!P0 BRA `(.L_x_6) ;  /* 0xfffffff400e48947 */ /* 0x001fea000383ffff */
[----:B------:R-:W-:Y:S05]  /*0a30*/  EXIT ;  /* 0x000000000000794d */ /* 0x000fea0003800000 */
.L_x_7:
[----:B------:R-:W-:-:S00]  /*0a40*/  BRA `(.L_x_7) ;  /* 0xfffffffc00fc7947 */ /* 0x000fc0000383ffff */
[----:B------:R-:W-:-:S00]  /*0a50*/  NOP ;  /* 0x0000000000007918 */ /* 0x000fc00000000000 */
        /* <DEDUP_REMOVED lines=10> */
.L_x_8:


//--------------------- .nv.shared.reserved.0     --------------------------
	.section	.nv.shared.reserved.0,"aw",@nobits
	.weak		__nv_reservedSMEM_offset_0_alias
	.size		__nv_reservedSMEM_offset_0_alias, 0, 64
	.other		__nv_reservedSMEM_offset_0_alias,@"STO_CUDA_RESERVED_SHARED STV_DEFAULT"
__nv_reservedSMEM_offset_0_alias:
	.zero		0
	.zero		64


//--------------------- .nv.constant0._Z20matrixmultiplicationPiS_S_iiii --------------------------
	.section	.nv.constant0._Z20matrixmultiplicationPiS_S_iiii,"a",@progbits
	.sectionflags	@""
	.align	4
.nv.constant0._Z20matrixmultiplicationPiS_S_iiii:
	.zero		936


//--------------------- SYMBOLS --------------------------

	.type		.nv.reservedSmem.offset0,@object
	.size		.nv.reservedSmem.offset0,0x4
